	.headerflags	@"EF_CUDA_TEXMODE_UNIFIED EF_CUDA_64BIT_ADDRESS EF_CUDA_ACCELERATORS EF_CUDA_SM90 EF_CUDA_VIRTUAL_SM(EF_CUDA_SM90)"
	.elftype	@"ET_EXEC"


//--------------------- .nv.info                  --------------------------
	.section	.nv.info,"",@"SHT_CUDA_INFO"
	.align	4


	//----- nvinfo : EIATTR_REGCOUNT
	.align		4
        /*0000*/ 	.byte	0x04, 0x2f
        /*0002*/ 	.short	(.L_1 - .L_0)
	.align		4
.L_0:
        /*0004*/ 	.word	index@(triton_poi_fused_convolution_max_pool2d_with_indices_relu_22)
        /*0008*/ 	.word	0x00000010


	//----- nvinfo : EIATTR_MIN_STACK_SIZE
	.align		4
.L_1:
        /*000c*/ 	.byte	0x04, 0x12
        /*000e*/ 	.short	(.L_3 - .L_2)
	.align		4
.L_2:
        /*0010*/ 	.word	index@(triton_poi_fused_convolution_max_pool2d_with_indices_relu_22)
        /*0014*/ 	.word	0x00000000


	//----- nvinfo : EIATTR_FRAME_SIZE
	.align		4
.L_3:
        /*0018*/ 	.byte	0x04, 0x11
        /*001a*/ 	.short	(.L_5 - .L_4)
	.align		4
.L_4:
        /*001c*/ 	.word	index@(triton_poi_fused_convolution_max_pool2d_with_indices_relu_22)
        /*0020*/ 	.word	0x00000000


	//----- nvinfo : EIATTR_MIN_STACK_SIZE
	.align		4
.L_5:
        /*0024*/ 	.byte	0x04, 0x12
        /*0026*/ 	.short	(.L_7 - .L_6)
	.align		4
.L_6:
        /*0028*/ 	.word	index@(triton_poi_fused_convolution_max_pool2d_with_indices_relu_22)
        /*002c*/ 	.word	0x00000000
.L_7:


//--------------------- .nv.info.triton_poi_fused_convolution_max_pool2d_with_indices_relu_22 --------------------------
	.section	.nv.info.triton_poi_fused_convolution_max_pool2d_with_indices_relu_22,"",@"SHT_CUDA_INFO"
	.sectionflags	@""
	.align	4


	//----- nvinfo : EIATTR_CUDA_API_VERSION
	.align		4
        /*0000*/ 	.byte	0x04, 0x37
        /*0002*/ 	.short	(.L_9 - .L_8)
.L_8:
        /*0004*/ 	.word	0x0000007c


	//----- nvinfo : EIATTR_KPARAM_INFO
	.align		4
.L_9:
        /*0008*/ 	.byte	0x04, 0x17
        /*000a*/ 	.short	(.L_11 - .L_10)
.L_10:
        /*000c*/ 	.word	0x00000000
        /*0010*/ 	.short	0x0002
        /*0012*/ 	.short	0x0010
        /*0014*/ 	.byte	0x00, 0xf0, 0x11, 0x00


	//----- nvinfo : EIATTR_KPARAM_INFO
	.align		4
.L_11:
        /*0018*/ 	.byte	0x04, 0x17
        /*001a*/ 	.short	(.L_13 - .L_12)
.L_12:
        /*001c*/ 	.word	0x00000000
        /*0020*/ 	.short	0x0001
        /*0022*/ 	.short	0x0008
        /*0024*/ 	.byte	0x00, 0xf4, 0x21, 0x00


	//----- nvinfo : EIATTR_KPARAM_INFO
	.align		4
.L_13:
        /*0028*/ 	.byte	0x04, 0x17
        /*002a*/ 	.short	(.L_15 - .L_14)
.L_14:
        /*002c*/ 	.word	0x00000000
        /*0030*/ 	.short	0x0000
        /*0032*/ 	.short	0x0000
        /*0034*/ 	.byte	0x00, 0xf4, 0x21, 0x00


	//----- nvinfo : EIATTR_SPARSE_MMA_MASK
	.align		4
.L_15:
        /*0038*/ 	.byte	0x03, 0x50
        /*003a*/ 	.short	0x0000


	//----- nvinfo : EIATTR_MAXREG_COUNT
	.align		4
        /*003c*/ 	.byte	0x03, 0x1b
        /*003e*/ 	.short	0x00ff


	//----- nvinfo : EIATTR_EXIT_INSTR_OFFSETS
	.align		4
        /*0040*/ 	.byte	0x04, 0x1c
        /*0042*/ 	.short	(.L_17 - .L_16)


	//   ....[0]....
.L_16:
        /*0044*/ 	.word	0x00000360


	//----- nvinfo : EIATTR_REQNTID
	.align		4
.L_17:
        /*0048*/ 	.byte	0x04, 0x10
        /*004a*/ 	.short	(.L_19 - .L_18)
.L_18:
        /*004c*/ 	.word	0x00000080
        /*0050*/ 	.word	0x00000001
        /*0054*/ 	.word	0x00000001


	//----- nvinfo : EIATTR_CBANK_PARAM_SIZE
	.align		4
.L_19:
        /*0058*/ 	.byte	0x03, 0x19
        /*005a*/ 	.short	0x0014


	//----- nvinfo : EIATTR_PARAM_CBANK
	.align		4
        /*005c*/ 	.byte	0x04, 0x0a
        /*005e*/ 	.short	(.L_21 - .L_20)
	.align		4
.L_20:
        /*0060*/ 	.word	index@(.nv.constant0.triton_poi_fused_convolution_max_pool2d_with_indices_relu_22)
        /*0064*/ 	.short	0x0210
        /*0066*/ 	.short	0x0014


	//----- nvinfo : EIATTR_SW_WAR
	.align		4
.L_21:
        /*0068*/ 	.byte	0x04, 0x36
        /*006a*/ 	.short	(.L_23 - .L_22)
.L_22:
        /*006c*/ 	.word	0x00000008
.L_23:


//--------------------- .nv.callgraph             --------------------------
	.section	.nv.callgraph,"",@"SHT_CUDA_CALLGRAPH"
	.align	4
	.sectionentsize	8
	.align		4
        /*0000*/ 	.word	0x00000000
	.align		4
        /*0004*/ 	.word	0xffffffff
	.align		4
        /*0008*/ 	.word	0x00000000
	.align		4
        /*000c*/ 	.word	0xfffffffe
	.align		4
        /*0010*/ 	.word	0x00000000
	.align		4
        /*0014*/ 	.word	0xfffffffd
	.align		4
        /*0018*/ 	.word	0x00000000
	.align		4
        /*001c*/ 	.word	0xfffffffc


//--------------------- .text.triton_poi_fused_convolution_max_pool2d_with_indices_relu_22 --------------------------
	.section	.text.triton_poi_fused_convolution_max_pool2d_with_indices_relu_22,"ax",@progbits
	.align	128
        .global         triton_poi_fused_convolution_max_pool2d_with_indices_relu_22
        .type           triton_poi_fused_convolution_max_pool2d_with_indices_relu_22,@function
        .size           triton_poi_fused_convolution_max_pool2d_with_indices_relu_22,(.L_x_1 - triton_poi_fused_convolution_max_pool2d_with_indices_relu_22)
        .other          triton_poi_fused_convolution_max_pool2d_with_indices_relu_22,@"STO_CUDA_ENTRY STV_DEFAULT"
triton_poi_fused_convolution_max_pool2d_with_indices_relu_22:
.text.triton_poi_fused_convolution_max_pool2d_with_indices_relu_22:
[----:B------:R-:W-:Y:S01]  /*0000*/  LDC R1, c[0x0][0x28] ;  /* 0x00000a00ff017b82 */ /* 0x000fe20000000800 */
[----:B------:R-:W1:Y:S01]  /*0010*/  S2R R0, SR_TID.X ;  /* 0x0000000000007919 */ /* 0x000e620000002100 */
[----:B------:R-:W-:Y:S01]  /*0020*/  ULDC.64 UR4, c[0x0][0x208] ;  /* 0x0000820000047ab9 */ /* 0x000fe20000000a00 */
[----:B------:R-:W2:Y:S01]  /*0030*/  S2R R3, SR_CTAID.X ;  /* 0x0000000000037919 */ /* 0x000ea20000002500 */
[----:B-1----:R-:W-:Y:S01]  /*0040*/  IMAD.SHL.U32 R0, R0, 0x2, RZ ;  /* 0x0000000200007824 */ /* 0x002fe200078e00ff */
[----:B--2---:R-:W-:-:S04]  /*0050*/  SHF.R.S32.HI R5, RZ, 0x17, R3 ;  /* 0x00000017ff057819 */ /* 0x004fc80000011403 */
[----:B------:R-:W-:Y:S02]  /*0060*/  LOP3.LUT R0, R0, 0xfe, RZ, 0xc0, !PT ;  /* 0x000000fe00007812 */ /* 0x000fe400078ec0ff */
[----:B------:R-:W-:-:S03]  /*0070*/  SGXT R5, R5, 0x1 ;  /* 0x000000010505781a */ /* 0x000fc60000000200 */
[----:B------:R-:W-:-:S05]  /*0080*/  IMAD R0, R3, 0x100, R0 ;  /* 0x0000010003007824 */ /* 0x000fca00078e0200 */
[----:B------:R-:W-:Y:S02]  /*0090*/  SHF.R.S32.HI R3, RZ, 0x1f, R0 ;  /* 0x0000001fff037819 */ /* 0x000fe40000011400 */
[-C--:B------:R-:W-:Y:S02]  /*00a0*/  LEA.HI R6, R5, R0.reuse, RZ, 0xb ;  /* 0x0000000005067211 */ /* 0x080fe400078f58ff */
[----:B------:R-:W-:Y:S02]  /*00b0*/  LEA.HI R4, R3, R0, RZ, 0x9 ;  /* 0x0000000003047211 */ /* 0x000fe400078f48ff */
[----:B------:R-:W1:Y:S01]  /*00c0*/  LDC.64 R2, c[0x0][0x210] ;  /* 0x00008400ff027b82 */ /* 0x000e620000000a00 */
[----:B------:R-:W-:Y:S01]  /*00d0*/  IMAD.SHL.U32 R7, R6, 0x4, RZ ;  /* 0x0000000406077824 */ /* 0x000fe200078e00ff */
[----:B------:R-:W-:-:S04]  /*00e0*/  SHF.R.S32.HI R5, RZ, 0x9, R4 ;  /* 0x00000009ff057819 */ /* 0x000fc80000011404 */
[----:B------:R-:W-:Y:S02]  /*00f0*/  LEA.HI R6, R5, R5, RZ, 0x2 ;  /* 0x0000000505067211 */ /* 0x000fe400078f10ff */
[----:B------:R-:W-:Y:S02]  /*0100*/  LOP3.LUT R8, R7, 0xffffe000, RZ, 0xc0, !PT ;  /* 0xffffe00007087812 */ /* 0x000fe400078ec0ff */
[----:B------:R-:W-:Y:S02]  /*0110*/  LOP3.LUT R7, R4, 0xfffffe00, RZ, 0xc0, !PT ;  /* 0xfffffe0004077812 */ /* 0x000fe400078ec0ff */
[----:B------:R-:W-:Y:S02]  /*0120*/  LOP3.LUT R6, R6, 0x3ffffc, RZ, 0xc0, !PT ;  /* 0x003ffffc06067812 */ /* 0x000fe400078ec0ff */
[----:B------:R-:W-:-:S03]  /*0130*/  IADD3 R7, R8, R0, -R7 ;  /* 0x0000000008077210 */ /* 0x000fc60007ffe807 */
[----:B------:R-:W-:-:S04]  /*0140*/  IMAD.IADD R6, R5, 0x1, -R6 ;  /* 0x0000000105067824 */ /* 0x000fc800078e0a06 */
[----:B------:R-:W-:-:S04]  /*0150*/  IMAD R11, R6, 0x400, R7 ;  /* 0x00000400060b7824 */ /* 0x000fc800078e0207 */
[C---:B------:R-:W-:Y:S02]  /*0160*/  VIADD R7, R11.reuse, 0x200 ;  /* 0x000002000b077836 */ /* 0x040fe40000000000 */
[----:B-1----:R-:W-:-:S04]  /*0170*/  IMAD.WIDE R4, R11, 0x4, R2 ;  /* 0x000000040b047825 */ /* 0x002fc800078e0202 */
[--C-:B------:R-:W-:Y:S02]  /*0180*/  IMAD.WIDE R6, R7, 0x4, R2.reuse ;  /* 0x0000000407067825 */ /* 0x100fe400078e0202 */
[----:B------:R-:W2:Y:S02]  /*0190*/  LDG.E.64 R4, desc[UR4][R4.64] ;  /* 0x0000000404047981 */ /* 0x000ea4000c1e1b00 */
[----:B------:R-:W-:Y:S02]  /*01a0*/  VIADD R9, R11, 0x1000 ;  /* 0x000010000b097836 */ /* 0x000fe40000000000 */
[----:B------:R-:W2:Y:S02]  /*01b0*/  LDG.E.64 R6, desc[UR4][R6.64] ;  /* 0x0000000406067981 */ /* 0x000ea4000c1e1b00 */
[----:B------:R-:W-:-:S04]  /*01c0*/  IMAD.WIDE R8, R9, 0x4, R2 ;  /* 0x0000000409087825 */ /* 0x000fc800078e0202 */
[----:B------:R-:W-:Y:S02]  /*01d0*/  VIADD R11, R11, 0x1200 ;  /* 0x000012000b0b7836 */ /* 0x000fe40000000000 */
[----:B------:R-:W3:Y:S02]  /*01e0*/  LDG.E.64 R8, desc[UR4][R8.64] ;  /* 0x0000000408087981 */ /* 0x000ee4000c1e1b00 */
[----:B------:R-:W-:Y:S02]  /*01f0*/  IMAD.WIDE R2, R11, 0x4, R2 ;  /* 0x000000040b027825 */ /* 0x000fe400078e0202 */
[----:B------:R-:W1:Y:S03]  /*0200*/  LDC.64 R10, c[0x0][0x218] ;  /* 0x00008600ff0a7b82 */ /* 0x000e660000000a00 */
[----:B------:R1:W4:Y:S02]  /*0210*/  LDG.E.64 R12, desc[UR4][R2.64] ;  /* 0x00000004020c7981 */ /* 0x000324000c1e1b00 */
[----:B-1----:R-:W-:Y:S01]  /*0220*/  IMAD.WIDE R2, R0, 0x4, R10 ;  /* 0x0000000400027825 */ /* 0x002fe200078e020a */
[----:B--2---:R-:W-:-:S02]  /*0230*/  FSETP.GT.AND P2, PT, R6, R4, PT ;  /* 0x000000040600720b */ /* 0x004fc40003f44000 */
[C---:B------:R-:W-:Y:S02]  /*0240*/  FSETP.GT.AND P3, PT, R7.reuse, R5, PT ;  /* 0x000000050700720b */ /* 0x040fe40003f64000 */
[----:B------:R-:W-:Y:S02]  /*0250*/  FSETP.NAN.AND P4, PT, R6, R6, PT ;  /* 0x000000060600720b */ /* 0x000fe40003f88000 */
[----:B------:R-:W-:Y:S02]  /*0260*/  FSETP.NAN.AND P5, PT, R7, R7, PT ;  /* 0x000000070700720b */ /* 0x000fe40003fa8000 */
[----:B---3--:R-:W-:Y:S02]  /*0270*/  FSETP.NAN.AND P0, PT, R8, R8, PT ;  /* 0x000000080800720b */ /* 0x008fe40003f08000 */
[----:B------:R-:W-:-:S03]  /*0280*/  FSETP.NAN.AND P1, PT, R9, R9, PT ;  /* 0x000000090900720b */ /* 0x000fc60003f28000 */
[----:B------:R-:W-:Y:S02]  /*0290*/  @!P2 FSEL R6, R6, R4, P4 ;  /* 0x000000040606a208 */ /* 0x000fe40002000000 */
[----:B------:R-:W-:Y:S02]  /*02a0*/  @!P3 FSEL R7, R7, R5, P5 ;  /* 0x000000050707b208 */ /* 0x000fe40002800000 */
[----:B----4-:R-:W-:Y:S02]  /*02b0*/  FSETP.NAN.AND P2, PT, R12, R12, PT ;  /* 0x0000000c0c00720b */ /* 0x010fe40003f48000 */
[----:B------:R-:W-:Y:S02]  /*02c0*/  FSETP.NAN.AND P3, PT, R13, R13, PT ;  /* 0x0000000d0d00720b */ /* 0x000fe40003f68000 */
[----:B------:R-:W-:Y:S02]  /*02d0*/  FSETP.GEU.AND P4, PT, R6, R8, PT ;  /* 0x000000080600720b */ /* 0x000fe40003f8e000 */
[----:B------:R-:W-:-:S02]  /*02e0*/  FSETP.GEU.AND P5, PT, R7, R9, PT ;  /* 0x000000090700720b */ /* 0x000fc40003fae000 */
[----:B------:R-:W-:Y:S02]  /*02f0*/  @!P0 FSEL R8, R8, R6, !P4 ;  /* 0x0000000608088208 */ /* 0x000fe40006000000 */
[----:B------:R-:W-:Y:S02]  /*0300*/  @!P1 FSEL R9, R9, R7, !P5 ;  /* 0x0000000709099208 */ /* 0x000fe40006800000 */
[----:B------:R-:W-:Y:S02]  /*0310*/  FSETP.GEU.AND P0, PT, R8, R12, PT ;  /* 0x0000000c0800720b */ /* 0x000fe40003f0e000 */
[----:B------:R-:W-:Y:S02]  /*0320*/  FSETP.GEU.AND P1, PT, R9, R13, PT ;  /* 0x0000000d0900720b */ /* 0x000fe40003f2e000 */
[----:B------:R-:W-:Y:S02]  /*0330*/  @!P2 SEL R12, R12, R8, !P0 ;  /* 0x000000080c0ca207 */ /* 0x000fe40004000000 */
[----:B------:R-:W-:-:S05]  /*0340*/  @!P3 SEL R13, R13, R9, !P1 ;  /* 0x000000090d0db207 */ /* 0x000fca0004800000 */
[----:B------:R-:W-:Y:S01]  /*0350*/  STG.E.64 desc[UR4][R2.64], R12 ;  /* 0x0000000c02007986 */ /* 0x000fe2000c101b04 */
[----:B------:R-:W-:Y:S05]  /*0360*/  EXIT ;  /* 0x000000000000794d */ /* 0x000fea0003800000 */
.L_x_0:
[----:B------:R-:W-:-:S00]  /*0370*/  BRA `(.L_x_0) ;  /* 0xfffffffc00fc7947 */ /* 0x000fc0000383ffff */
[----:B------:R-:W-:-:S00]  /*0380*/  NOP ;  /* 0x0000000000007918 */ /* 0x000fc00000000000 */
[----:B------:R-:W-:-:S00]  /*0390*/  NOP ;  /* 0x0000000000007918 */ /* 0x000fc00000000000 */
[----:B------:R-:W-:-:S00]  /*03a0*/  NOP ;  /* 0x0000000000007918 */ /* 0x000fc00000000000 */
[----:B------:R-:W-:-:S00]  /*03b0*/  NOP ;  /* 0x0000000000007918 */ /* 0x000fc00000000000 */
[----:B------:R-:W-:-:S00]  /*03c0*/  NOP ;  /* 0x0000000000007918 */ /* 0x000fc00000000000 */
[----:B------:R-:W-:-:S00]  /*03d0*/  NOP ;  /* 0x0000000000007918 */ /* 0x000fc00000000000 */
[----:B------:R-:W-:-:S00]  /*03e0*/  NOP ;  /* 0x0000000000007918 */ /* 0x000fc00000000000 */
[----:B------:R-:W-:-:S00]  /*03f0*/  NOP ;  /* 0x0000000000007918 */ /* 0x000fc00000000000 */
.L_x_1:


//--------------------- .nv.constant0.triton_poi_fused_convolution_max_pool2d_with_indices_relu_22 --------------------------
	.section	.nv.constant0.triton_poi_fused_convolution_max_pool2d_with_indices_relu_22,"a",@progbits
	.sectionflags	@""
	.align	4
.nv.constant0.triton_poi_fused_convolution_max_pool2d_with_indices_relu_22:
	.zero		548
